	.headerflags	@"EF_CUDA_TEXMODE_UNIFIED EF_CUDA_64BIT_ADDRESS EF_CUDA_ACCELERATORS EF_CUDA_SM90 EF_CUDA_VIRTUAL_SM(EF_CUDA_SM90)"
	.elftype	@"ET_EXEC"


//--------------------- .nv.info                  --------------------------
	.section	.nv.info,"",@"SHT_CUDA_INFO"
	.align	4


	//----- nvinfo : EIATTR_REGCOUNT
	.align		4
        /*0000*/ 	.byte	0x04, 0x2f
        /*0002*/ 	.short	(.L_3 - .L_2)
	.align		4
.L_2:
        /*0004*/ 	.word	index@(triton_poi_fused__native_batch_norm_legit_no_training_relu_34)
        /*0008*/ 	.word	0x00000022


	//----- nvinfo : EIATTR_MIN_STACK_SIZE
	.align		4
.L_3:
        /*000c*/ 	.byte	0x04, 0x12
        /*000e*/ 	.short	(.L_5 - .L_4)
	.align		4
.L_4:
        /*0010*/ 	.word	index@(triton_poi_fused__native_batch_norm_legit_no_training_relu_34)
        /*0014*/ 	.word	0x00000000


	//----- nvinfo : EIATTR_FRAME_SIZE
	.align		4
.L_5:
        /*0018*/ 	.byte	0x04, 0x11
        /*001a*/ 	.short	(.L_7 - .L_6)
	.align		4
.L_6:
        /*001c*/ 	.word	index@(triton_poi_fused__native_batch_norm_legit_no_training_relu_34)
        /*0020*/ 	.word	0x00000000


	//----- nvinfo : EIATTR_MIN_STACK_SIZE
	.align		4
.L_7:
        /*0024*/ 	.byte	0x04, 0x12
        /*0026*/ 	.short	(.L_9 - .L_8)
	.align		4
.L_8:
        /*0028*/ 	.word	index@(triton_poi_fused__native_batch_norm_legit_no_training_relu_34)
        /*002c*/ 	.word	0x00000000
.L_9:


//--------------------- .nv.info.triton_poi_fused__native_batch_norm_legit_no_training_relu_34 --------------------------
	.section	.nv.info.triton_poi_fused__native_batch_norm_legit_no_training_relu_34,"",@"SHT_CUDA_INFO"
	.sectionflags	@""
	.align	4


	//----- nvinfo : EIATTR_CUDA_API_VERSION
	.align		4
        /*0000*/ 	.byte	0x04, 0x37
        /*0002*/ 	.short	(.L_11 - .L_10)
.L_10:
        /*0004*/ 	.word	0x0000007c


	//----- nvinfo : EIATTR_KPARAM_INFO
	.align		4
.L_11:
        /*0008*/ 	.byte	0x04, 0x17
        /*000a*/ 	.short	(.L_13 - .L_12)
.L_12:
        /*000c*/ 	.word	0x00000000
        /*0010*/ 	.short	0x0007
        /*0012*/ 	.short	0x0034
        /*0014*/ 	.byte	0x00, 0xf0, 0x11, 0x00


	//----- nvinfo : EIATTR_KPARAM_INFO
	.align		4
.L_13:
        /*0018*/ 	.byte	0x04, 0x17
        /*001a*/ 	.short	(.L_15 - .L_14)
.L_14:
        /*001c*/ 	.word	0x00000000
        /*0020*/ 	.short	0x0006
        /*0022*/ 	.short	0x0030
        /*0024*/ 	.byte	0x00, 0xf0, 0x11, 0x00


	//----- nvinfo : EIATTR_KPARAM_INFO
	.align		4
.L_15:
        /*0028*/ 	.byte	0x04, 0x17
        /*002a*/ 	.short	(.L_17 - .L_16)
.L_16:
        /*002c*/ 	.word	0x00000000
        /*0030*/ 	.short	0x0005
        /*0032*/ 	.short	0x0028
        /*0034*/ 	.byte	0x00, 0xf4, 0x21, 0x00


	//----- nvinfo : EIATTR_KPARAM_INFO
	.align		4
.L_17:
        /*0038*/ 	.byte	0x04, 0x17
        /*003a*/ 	.short	(.L_19 - .L_18)
.L_18:
        /*003c*/ 	.word	0x00000000
        /*0040*/ 	.short	0x0004
        /*0042*/ 	.short	0x0020
        /*0044*/ 	.byte	0x00, 0xf4, 0x21, 0x00


	//----- nvinfo : EIATTR_KPARAM_INFO
	.align		4
.L_19:
        /*0048*/ 	.byte	0x04, 0x17
        /*004a*/ 	.short	(.L_21 - .L_20)
.L_20:
        /*004c*/ 	.word	0x00000000
        /*0050*/ 	.short	0x0003
        /*0052*/ 	.short	0x0018
        /*0054*/ 	.byte	0x00, 0xf4, 0x21, 0x00


	//----- nvinfo : EIATTR_KPARAM_INFO
	.align		4
.L_21:
        /*0058*/ 	.byte	0x04, 0x17
        /*005a*/ 	.short	(.L_23 - .L_22)
.L_22:
        /*005c*/ 	.word	0x00000000
        /*0060*/ 	.short	0x0002
        /*0062*/ 	.short	0x0010
        /*0064*/ 	.byte	0x00, 0xf4, 0x21, 0x00


	//----- nvinfo : EIATTR_KPARAM_INFO
	.align		4
.L_23:
        /*0068*/ 	.byte	0x04, 0x17
        /*006a*/ 	.short	(.L_25 - .L_24)
.L_24:
        /*006c*/ 	.word	0x00000000
        /*0070*/ 	.short	0x0001
        /*0072*/ 	.short	0x0008
        /*0074*/ 	.byte	0x00, 0xf4, 0x21, 0x00


	//----- nvinfo : EIATTR_KPARAM_INFO
	.align		4
.L_25:
        /*0078*/ 	.byte	0x04, 0x17
        /*007a*/ 	.short	(.L_27 - .L_26)
.L_26:
        /*007c*/ 	.word	0x00000000
        /*0080*/ 	.short	0x0000
        /*0082*/ 	.short	0x0000
        /*0084*/ 	.byte	0x00, 0xf4, 0x21, 0x00


	//----- nvinfo : EIATTR_SPARSE_MMA_MASK
	.align		4
.L_27:
        /*0088*/ 	.byte	0x03, 0x50
        /*008a*/ 	.short	0x0000


	//----- nvinfo : EIATTR_MAXREG_COUNT
	.align		4
        /*008c*/ 	.byte	0x03, 0x1b
        /*008e*/ 	.short	0x00ff


	//----- nvinfo : EIATTR_EXIT_INSTR_OFFSETS
	.align		4
        /*0090*/ 	.byte	0x04, 0x1c
        /*0092*/ 	.short	(.L_29 - .L_28)


	//   ....[0]....
.L_28:
        /*0094*/ 	.word	0x00001240


	//   ....[1]....
        /*0098*/ 	.word	0x00001310


	//----- nvinfo : EIATTR_REQNTID
	.align		4
.L_29:
        /*009c*/ 	.byte	0x04, 0x10
        /*009e*/ 	.short	(.L_31 - .L_30)
.L_30:
        /*00a0*/ 	.word	0x00000100
        /*00a4*/ 	.word	0x00000001
        /*00a8*/ 	.word	0x00000001


	//----- nvinfo : EIATTR_CBANK_PARAM_SIZE
	.align		4
.L_31:
        /*00ac*/ 	.byte	0x03, 0x19
        /*00ae*/ 	.short	0x0038


	//----- nvinfo : EIATTR_PARAM_CBANK
	.align		4
        /*00b0*/ 	.byte	0x04, 0x0a
        /*00b2*/ 	.short	(.L_33 - .L_32)
	.align		4
.L_32:
        /*00b4*/ 	.word	index@(.nv.constant0.triton_poi_fused__native_batch_norm_legit_no_training_relu_34)
        /*00b8*/ 	.short	0x0210
        /*00ba*/ 	.short	0x0038


	//----- nvinfo : EIATTR_SW_WAR
	.align		4
.L_33:
        /*00bc*/ 	.byte	0x04, 0x36
        /*00be*/ 	.short	(.L_35 - .L_34)
.L_34:
        /*00c0*/ 	.word	0x00000008
.L_35:


//--------------------- .nv.callgraph             --------------------------
	.section	.nv.callgraph,"",@"SHT_CUDA_CALLGRAPH"
	.align	4
	.sectionentsize	8
	.align		4
        /*0000*/ 	.word	0x00000000
	.align		4
        /*0004*/ 	.word	0xffffffff
	.align		4
        /*0008*/ 	.word	0x00000000
	.align		4
        /*000c*/ 	.word	0xfffffffe
	.align		4
        /*0010*/ 	.word	0x00000000
	.align		4
        /*0014*/ 	.word	0xfffffffd
	.align		4
        /*0018*/ 	.word	0x00000000
	.align		4
        /*001c*/ 	.word	0xfffffffc


//--------------------- .nv.constant4             --------------------------
	.section	.nv.constant4,"a",@progbits
	.align	8
	.align		8
.nv.constant4:
        /*0000*/ 	.dword	_$_str
	.align		8
        /*0008*/ 	.dword	_$_str_$_2


//--------------------- .text.triton_poi_fused__native_batch_norm_legit_no_training_relu_34 --------------------------
	.section	.text.triton_poi_fused__native_batch_norm_legit_no_training_relu_34,"ax",@progbits
	.sectionflags	@"SHF_BARRIERS=1"
	.align	128
        .global         triton_poi_fused__native_batch_norm_legit_no_training_relu_34
        .type           triton_poi_fused__native_batch_norm_legit_no_training_relu_34,@function
        .size           triton_poi_fused__native_batch_norm_legit_no_training_relu_34,(.L_x_1 - triton_poi_fused__native_batch_norm_legit_no_training_relu_34)
        .other          triton_poi_fused__native_batch_norm_legit_no_training_relu_34,@"STO_CUDA_ENTRY STV_DEFAULT"
triton_poi_fused__native_batch_norm_legit_no_training_relu_34:
.text.triton_poi_fused__native_batch_norm_legit_no_training_relu_34:
[----:B------:R-:W0:Y:S02]  /*0000*/  LDC R1, c[0x0][0x28] ;  /* 0x00000a00ff017b82 */ /* 0x000e240000000800 */
[----:B------:R-:W1:Y:S01]  /*0010*/  S2R R3, SR_CTAID.Y ;  /* 0x0000000000037919 */ /* 0x000e620000002600 */
[----:B------:R-:W2:Y:S01]  /*0020*/  LDC.64 R30, c[0x0][0x210] ;  /* 0x00008400ff1e7b82 */ /* 0x000ea20000000a00 */
[----:B------:R-:W-:Y:S02]  /*0030*/  CS2R R6, SRZ ;  /* 0x0000000000067805 */ /* 0x000fe4000001ff00 */
[----:B------:R-:W-:Y:S01]  /*0040*/  CS2R R10, SRZ ;  /* 0x00000000000a7805 */ /* 0x000fe2000001ff00 */
[----:B------:R-:W3:Y:S01]  /*0050*/  S2R R8, SR_TID.X ;  /* 0x0000000000087919 */ /* 0x000ee20000002100 */
[----:B------:R-:W-:Y:S01]  /*0060*/  ULDC.64 UR6, c[0x0][0x208] ;  /* 0x0000820000067ab9 */ /* 0x000fe20000000a00 */
[----:B------:R-:W4:Y:S02]  /*0070*/  S2R R21, SR_CTAID.X ;  /* 0x0000000000157919 */ /* 0x000f240000002500 */
[----:B------:R-:W5:Y:S01]  /*0080*/  LDC.64 R26, c[0x0][0x218] ;  /* 0x00008600ff1a7b82 */ /* 0x000f620000000a00 */
[----:B-1----:R-:W-:-:S02]  /*0090*/  IMAD.SHL.U32 R3, R3, 0x40, RZ ;  /* 0x0000004003037824 */ /* 0x002fc400078e00ff */
[----:B---3--:R-:W-:Y:S02]  /*00a0*/  IMAD.SHL.U32 R0, R8, 0x4, RZ ;  /* 0x0000000408007824 */ /* 0x008fe400078e00ff */
[----:B----4-:R-:W-:-:S03]  /*00b0*/  IMAD.SHL.U32 R21, R21, 0x40, RZ ;  /* 0x0000004015157824 */ /* 0x010fc600078e00ff */
[----:B------:R-:W-:-:S04]  /*00c0*/  LOP3.LUT R24, R3, 0x3c, R0, 0xf8, !PT ;  /* 0x0000003c03187812 */ /* 0x000fc800078ef800 */
[C---:B------:R-:W-:Y:S01]  /*00d0*/  ISETP.GE.AND P0, PT, R24.reuse, 0x600, PT ;  /* 0x000006001800780c */ /* 0x040fe20003f06270 */
[----:B------:R-:W-:-:S05]  /*00e0*/  IMAD.HI R2, R24, 0x2aaaaaab, RZ ;  /* 0x2aaaaaab18027827 */ /* 0x000fca00078e02ff */
[----:B------:R-:W-:-:S04]  /*00f0*/  SHF.R.U32.HI R5, RZ, 0x1f, R2 ;  /* 0x0000001fff057819 */ /* 0x000fc80000011602 */
[----:B------:R-:W-:Y:S02]  /*0100*/  LEA.HI.SX32 R15, R2, R5, 0x1a ;  /* 0x00000005020f7211 */ /* 0x000fe400078fd2ff */
[----:B------:R-:W-:Y:S02]  /*0110*/  CS2R R4, SRZ ;  /* 0x0000000000047805 */ /* 0x000fe4000001ff00 */
[----:B------:R-:W-:Y:S02]  /*0120*/  SHF.R.U32.HI R2, RZ, 0x4, R8 ;  /* 0x00000004ff027819 */ /* 0x000fe40000011608 */
[----:B------:R-:W-:Y:S01]  /*0130*/  CS2R R8, SRZ ;  /* 0x0000000000087805 */ /* 0x000fe2000001ff00 */
[----:B------:R-:W-:Y:S01]  /*0140*/  IMAD R24, R15, -0x180, R24 ;  /* 0xfffffe800f187824 */ /* 0x000fe200078e0218 */
[----:B------:R-:W-:-:S03]  /*0150*/  SGXT.U32 R2, R2, 0x4 ;  /* 0x000000040202781a */ /* 0x000fc60000000000 */
[----:B------:R-:W-:Y:S01]  /*0160*/  IMAD R15, R15, 0x54600, R24 ;  /* 0x000546000f0f7824 */ /* 0x000fe200078e0218 */
[----:B------:R-:W-:Y:S02]  /*0170*/  LOP3.LUT R12, R21, R2, RZ, 0xfc, !PT ;  /* 0x00000002150c7212 */ /* 0x000fe400078efcff */
[----:B------:R-:W-:Y:S02]  /*0180*/  LOP3.LUT R13, R21, 0x10, R2, 0xfe, !PT ;  /* 0x00000010150d7812 */ /* 0x000fe400078efe02 */
[C---:B------:R-:W-:Y:S01]  /*0190*/  ISETP.LT.AND P1, PT, R12.reuse, 0x384, !P0 ;  /* 0x000003840c00780c */ /* 0x040fe20004721270 */
[--C-:B------:R-:W-:Y:S01]  /*01a0*/  IMAD R19, R12, 0x180, R15.reuse ;  /* 0x000001800c137824 */ /* 0x100fe200078e020f */
[C---:B------:R-:W-:Y:S01]  /*01b0*/  ISETP.LT.AND P2, PT, R13.reuse, 0x384, !P0 ;  /* 0x000003840d00780c */ /* 0x040fe20004741270 */
[----:B------:R-:W-:Y:S01]  /*01c0*/  IMAD R23, R13, 0x180, R15 ;  /* 0x000001800d177824 */ /* 0x000fe200078e020f */
[----:B------:R-:W-:Y:S01]  /*01d0*/  LOP3.LUT R29, R21, 0x20, R2, 0xfe, !PT ;  /* 0x00000020151d7812 */ /* 0x000fe200078efe02 */
[----:B--2---:R-:W-:Y:S01]  /*01e0*/  IMAD.WIDE R18, R19, 0x4, R30 ;  /* 0x0000000413127825 */ /* 0x004fe200078e021e */
[----:B------:R-:W-:-:S02]  /*01f0*/  LOP3.LUT R14, R21, 0x30, R2, 0xfe, !PT ;  /* 0x00000030150e7812 */ /* 0x000fc400078efe02 */
[C---:B------:R-:W-:Y:S01]  /*0200*/  ISETP.LT.AND P3, PT, R29.reuse, 0x384, !P0 ;  /* 0x000003841d00780c */ /* 0x040fe20004761270 */
[----:B------:R-:W-:Y:S01]  /*0210*/  IMAD R29, R29, 0x180, R15 ;  /* 0x000001801d1d7824 */ /* 0x000fe200078e020f */
[C---:B------:R-:W-:Y:S01]  /*0220*/  ISETP.LT.AND P4, PT, R14.reuse, 0x384, !P0 ;  /* 0x000003840e00780c */ /* 0x040fe20004781270 */
[----:B------:R-:W-:Y:S01]  /*0230*/  IMAD.WIDE R22, R23, 0x4, R30 ;  /* 0x0000000417167825 */ /* 0x000fe200078e021e */
[----:B------:R-:W-:Y:S01]  /*0240*/  LOP3.LUT R0, R21, 0x3c, R0, 0xf8, !PT ;  /* 0x0000003c15007812 */ /* 0x000fe200078ef800 */
[----:B------:R1:W2:Y:S02]  /*0250*/  @P1 LDG.E.EL.128 R4, desc[UR6][R18.64] ;  /* 0x0000000612041981 */ /* 0x0002a4000c2e1d00 */
[----:B------:R-:W-:Y:S02]  /*0260*/  IMAD R17, R14, 0x180, R15 ;  /* 0x000001800e117824 */ /* 0x000fe400078e020f */
[----:B------:R-:W-:Y:S01]  /*0270*/  IMAD.WIDE R28, R29, 0x4, R30 ;  /* 0x000000041d1c7825 */ /* 0x000fe200078e021e */
[----:B------:R3:W4:Y:S01]  /*0280*/  @P2 LDG.E.EL.128 R8, desc[UR6][R22.64] ;  /* 0x0000000616082981 */ /* 0x000722000c2e1d00 */
[----:B------:R-:W-:-:S02]  /*0290*/  CS2R R12, SRZ ;  /* 0x00000000000c7805 */ /* 0x000fc4000001ff00 */
[----:B------:R-:W-:Y:S01]  /*02a0*/  CS2R R14, SRZ ;  /* 0x00000000000e7805 */ /* 0x000fe2000001ff00 */
[----:B------:R-:W-:Y:S01]  /*02b0*/  IMAD.WIDE R30, R17, 0x4, R30 ;  /* 0x00000004111e7825 */ /* 0x000fe200078e021e */
[----:B------:R-:W-:Y:S02]  /*02c0*/  CS2R R16, SRZ ;  /* 0x0000000000107805 */ /* 0x000fe4000001ff00 */
[----:B-1----:R-:W-:Y:S02]  /*02d0*/  CS2R R18, SRZ ;  /* 0x0000000000127805 */ /* 0x002fe4000001ff00 */
[----:B------:R-:W-:Y:S01]  /*02e0*/  CS2R R20, SRZ ;  /* 0x0000000000147805 */ /* 0x000fe2000001ff00 */
[----:B-----5:R-:W-:Y:S01]  /*02f0*/  IMAD.WIDE R26, R24, 0x4, R26 ;  /* 0x00000004181a7825 */ /* 0x020fe200078e021a */
[----:B------:R1:W5:Y:S01]  /*0300*/  @P3 LDG.E.EL.128 R12, desc[UR6][R28.64] ;  /* 0x000000061c0c3981 */ /* 0x000362000c2e1d00 */
[----:B---3--:R-:W-:-:S03]  /*0310*/  CS2R R22, SRZ ;  /* 0x0000000000167805 */ /* 0x008fc6000001ff00 */
[----:B------:R-:W3:Y:S04]  /*0320*/  @P4 LDG.E.EL.128 R16, desc[UR6][R30.64] ;  /* 0x000000061e104981 */ /* 0x000ee8000c2e1d00 */
[----:B------:R-:W2:Y:S01]  /*0330*/  @!P0 LDG.E.EL.128 R20, desc[UR6][R26.64] ;  /* 0x000000061a148981 */ /* 0x000ea2000c2e1d00 */
[----:B-1----:R-:W1:Y:S02]  /*0340*/  LDC.64 R28, c[0x0][0x220] ;  /* 0x00008800ff1c7b82 */ /* 0x002e640000000a00 */
[----:B-1----:R-:W-:-:S04]  /*0350*/  IMAD.WIDE R28, R24, 0x4, R28 ;  /* 0x00000004181c7825 */ /* 0x002fc800078e021c */
[C---:B--2---:R-:W-:Y:S01]  /*0360*/  FADD R4, -R20.reuse, R4 ;  /* 0x0000000414047221 */ /* 0x044fe20000000100 */
[C---:B----4-:R-:W-:Y:S01]  /*0370*/  FADD R25, -R20.reuse, R8 ;  /* 0x0000000814197221 */ /* 0x050fe20000000100 */
[C---:B-----5:R-:W-:Y:S01]  /*0380*/  FADD R12, -R20.reuse, R12 ;  /* 0x0000000c140c7221 */ /* 0x060fe20000000100 */
[----:B---3--:R-:W-:Y:S01]  /*0390*/  FADD R16, -R20, R16 ;  /* 0x0000001014107221 */ /* 0x008fe20000000100 */
[C---:B------:R-:W-:Y:S01]  /*03a0*/  FADD R5, -R21.reuse, R5 ;  /* 0x0000000515057221 */ /* 0x040fe20000000100 */
[C---:B------:R-:W-:Y:S01]  /*03b0*/  FADD R20, -R21.reuse, R9 ;  /* 0x0000000915147221 */ /* 0x040fe20000000100 */
[C---:B------:R-:W-:Y:S01]  /*03c0*/  FADD R13, -R21.reuse, R13 ;  /* 0x0000000d150d7221 */ /* 0x040fe20000000100 */
[----:B------:R-:W-:Y:S01]  /*03d0*/  FADD R17, -R21, R17 ;  /* 0x0000001115117221 */ /* 0x000fe20000000100 */
[----:B------:R-:W-:Y:S01]  /*03e0*/  FADD R21, -R22, R10 ;  /* 0x0000000a16157221 */ /* 0x000fe20000000100 */
[----:B------:R-:W-:Y:S01]  /*03f0*/  FADD R26, -R23, R11 ;  /* 0x0000000b171a7221 */ /* 0x000fe20000000100 */
[----:B------:R-:W-:-:S02]  /*0400*/  CS2R R8, SRZ ;  /* 0x0000000000087805 */ /* 0x000fc4000001ff00 */
[----:B------:R-:W-:-:S06]  /*0410*/  CS2R R10, SRZ ;  /* 0x00000000000a7805 */ /* 0x000fcc000001ff00 */
[----:B------:R-:W2:Y:S01]  /*0420*/  @!P0 LDG.E.EL.128 R8, desc[UR6][R28.64] ;  /* 0x000000061c088981 */ /* 0x000ea2000c2e1d00 */
[C---:B------:R-:W-:Y:S01]  /*0430*/  FADD R6, -R22.reuse, R6 ;  /* 0x0000000616067221 */ /* 0x040fe20000000100 */
[C---:B------:R-:W-:Y:S01]  /*0440*/  FADD R14, -R22.reuse, R14 ;  /* 0x0000000e160e7221 */ /* 0x040fe20000000100 */
[----:B------:R-:W-:Y:S01]  /*0450*/  FADD R18, -R22, R18 ;  /* 0x0000001216127221 */ /* 0x000fe20000000100 */
[C---:B------:R-:W-:Y:S01]  /*0460*/  FADD R22, -R23.reuse, R7 ;  /* 0x0000000717167221 */ /* 0x040fe20000000100 */
[C---:B------:R-:W-:Y:S01]  /*0470*/  FADD R7, -R23.reuse, R19 ;  /* 0x0000001317077221 */ /* 0x040fe20000000100 */
[----:B------:R-:W-:Y:S01]  /*0480*/  FADD R15, -R23, R15 ;  /* 0x0000000f170f7221 */ /* 0x000fe20000000100 */
[----:B--2---:R-:W-:-:S04]  /*0490*/  FADD R27, R8, 0.0010000000474974513054 ;  /* 0x3a83126f081b7421 */ /* 0x004fc80000000000 */
[----:B------:R-:W1:Y:S01]  /*04a0*/  MUFU.SQRT R8, R27 ;  /* 0x0000001b00087308 */ /* 0x000e620000002000 */
[----:B------:R-:W-:Y:S01]  /*04b0*/  FADD R19, R10, 0.0010000000474974513054 ;  /* 0x3a83126f0a137421 */ /* 0x000fe20000000000 */
[----:B------:R-:W-:-:S06]  /*04c0*/  FADD R11, R11, 0.0010000000474974513054 ;  /* 0x3a83126f0b0b7421 */ /* 0x000fcc0000000000 */
[----:B------:R-:W2:Y:S01]  /*04d0*/  MUFU.SQRT R30, R11 ;  /* 0x0000000b001e7308 */ /* 0x000ea20000002000 */
[----:B-1----:R-:W-:-:S07]  /*04e0*/  FSETP.GT.AND P6, PT, R8, 8.50705917302346158658e+37, PT ;  /* 0x7e8000000800780b */ /* 0x002fce0003fc4000 */
[----:B------:R-:W1:Y:S01]  /*04f0*/  MUFU.SQRT R19, R19 ;  /* 0x0000001300137308 */ /* 0x000e620000002000 */
[----:B------:R-:W-:Y:S01]  /*0500*/  FSETP.GEU.AND P1, PT, R8, 1.175494350822287508e-38, PT ;  /* 0x008000000800780b */ /* 0x000fe20003f2e000 */
[----:B------:R-:W-:Y:S02]  /*0510*/  IMAD.MOV.U32 R10, RZ, RZ, 0x3e800000 ;  /* 0x3e800000ff0a7424 */ /* 0x000fe400078e00ff */
[----:B------:R-:W-:-:S03]  /*0520*/  FADD R9, R9, 0.0010000000474974513054 ;  /* 0x3a83126f09097421 */ /* 0x000fc60000000000 */
[----:B------:R-:W-:Y:S01]  /*0530*/  FSEL R28, R10, 1, P6 ;  /* 0x3f8000000a1c7808 */ /* 0x000fe20003000000 */
[----:B------:R-:W-:Y:S01]  /*0540*/  @P6 FMUL R8, R8, 0.25 ;  /* 0x3e80000008086820 */ /* 0x000fe20000400000 */
[----:B--2---:R-:W-:Y:S02]  /*0550*/  FSETP.GT.AND P6, PT, R30, 8.50705917302346158658e+37, PT ;  /* 0x7e8000001e00780b */ /* 0x004fe40003fc4000 */
[----:B-1----:R-:W-:-:S03]  /*0560*/  FSETP.GT.AND P4, PT, R19, 8.50705917302346158658e+37, PT ;  /* 0x7e8000001300780b */ /* 0x002fc60003f84000 */
[----:B------:R-:W-:Y:S01]  /*0570*/  @!P1 FMUL R8, R8, 16777216 ;  /* 0x4b80000008089820 */ /* 0x000fe20000400000 */
[----:B------:R-:W-:Y:S01]  /*0580*/  @!P1 FMUL R28, R28, 16777216 ;  /* 0x4b8000001c1c9820 */ /* 0x000fe20000400000 */
[----:B------:R-:W-:Y:S01]  /*0590*/  FSETP.GEU.AND P1, PT, R30, 1.175494350822287508e-38, PT ;  /* 0x008000001e00780b */ /* 0x000fe20003f2e000 */
[----:B------:R-:W1:Y:S01]  /*05a0*/  MUFU.SQRT R23, R9 ;  /* 0x0000000900177308 */ /* 0x000e620000002000 */
[----:B------:R-:W-:-:S04]  /*05b0*/  FSETP.GEU.AND P5, PT, R19, 1.175494350822287508e-38, PT ;  /* 0x008000001300780b */ /* 0x000fc80003fae000 */
[----:B------:R-:W-:-:S03]  /*05c0*/  @P6 FMUL R30, R30, 0.25 ;  /* 0x3e8000001e1e6820 */ /* 0x000fc60000400000 */
[----:B------:R-:W2:Y:S01]  /*05d0*/  MUFU.RCP R9, R8 ;  /* 0x0000000800097308 */ /* 0x000ea20000001000 */
[----:B------:R-:W-:-:S03]  /*05e0*/  @P4 FMUL R19, R19, 0.25 ;  /* 0x3e80000013134820 */ /* 0x000fc60000400000 */
[----:B------:R-:W-:Y:S02]  /*05f0*/  @!P1 FMUL R30, R30, 16777216 ;  /* 0x4b8000001e1e9820 */ /* 0x000fe40000400000 */
[----:B------:R-:W-:Y:S01]  /*0600*/  @!P5 FMUL R19, R19, 16777216 ;  /* 0x4b8000001313d820 */ /* 0x000fe20000400000 */
[----:B-1----:R-:W-:-:S03]  /*0610*/  FSETP.GT.AND P2, PT, R23, 8.50705917302346158658e+37, PT ;  /* 0x7e8000001700780b */ /* 0x002fc60003f44000 */
[----:B------:R-:W1:Y:S01]  /*0620*/  MUFU.RCP R27, R19 ;  /* 0x00000013001b7308 */ /* 0x000e620000001000 */
[----:B------:R-:W-:Y:S02]  /*0630*/  FSETP.GEU.AND P3, PT, R23, 1.175494350822287508e-38, PT ;  /* 0x008000001700780b */ /* 0x000fe40003f6e000 */
[----:B------:R-:W-:-:S05]  /*0640*/  FSEL R11, R10, 1, P6 ;  /* 0x3f8000000a0b7808 */ /* 0x000fca0003000000 */
[----:B------:R-:W3:Y:S01]  /*0650*/  MUFU.RCP R30, R30 ;  /* 0x0000001e001e7308 */ /* 0x000ee20000001000 */
[----:B--2---:R-:W-:Y:S01]  /*0660*/  FMUL R9, R9, R28 ;  /* 0x0000001c09097220 */ /* 0x004fe20000400000 */
[----:B------:R-:W-:Y:S01]  /*0670*/  FSEL R28, R10, 1, P4 ;  /* 0x3f8000000a1c7808 */ /* 0x000fe20002000000 */
[----:B------:R-:W-:Y:S01]  /*0680*/  @P2 FMUL R23, R23, 0.25 ;  /* 0x3e80000017172820 */ /* 0x000fe20000400000 */
[----:B------:R-:W-:-:S03]  /*0690*/  @!P1 FMUL R11, R11, 16777216 ;  /* 0x4b8000000b0b9820 */ /* 0x000fc60000400000 */
[----:B------:R-:W-:Y:S01]  /*06a0*/  @!P5 FMUL R28, R28, 16777216 ;  /* 0x4b8000001c1cd820 */ /* 0x000fe20000400000 */
[----:B------:R-:W-:Y:S01]  /*06b0*/  @!P3 FMUL R23, R23, 16777216 ;  /* 0x4b8000001717b820 */ /* 0x000fe20000400000 */
[----:B------:R-:W-:Y:S02]  /*06c0*/  FSEL R8, R10, 1, P2 ;  /* 0x3f8000000a087808 */ /* 0x000fe40001000000 */
[----:B-1----:R-:W-:Y:S01]  /*06d0*/  FMUL R27, R27, R28 ;  /* 0x0000001c1b1b7220 */ /* 0x002fe20000400000 */
[----:B---3--:R-:W-:Y:S02]  /*06e0*/  FMUL R28, R30, R11 ;  /* 0x0000000b1e1c7220 */ /* 0x008fe40000400000 */
[----:B------:R-:W1:Y:S01]  /*06f0*/  LDC.64 R10, c[0x0][0x228] ;  /* 0x00008a00ff0a7b82 */ /* 0x000e620000000a00 */
[----:B------:R-:W2:Y:S01]  /*0700*/  MUFU.RCP R23, R23 ;  /* 0x0000001700177308 */ /* 0x000ea20000001000 */
[----:B------:R-:W-:-:S06]  /*0710*/  @!P3 FMUL R8, R8, 16777216 ;  /* 0x4b8000000808b820 */ /* 0x000fcc0000400000 */
[----:B------:R-:W3:Y:S01]  /*0720*/  LDC.64 R30, c[0x0][0x230] ;  /* 0x00008c00ff1e7b82 */ /* 0x000ee20000000a00 */
[C---:B------:R-:W-:Y:S01]  /*0730*/  FMUL R19, R28.reuse, R26 ;  /* 0x0000001a1c137220 */ /* 0x040fe20000400000 */
[C---:B------:R-:W-:Y:S01]  /*0740*/  FMUL R7, R28.reuse, R7 ;  /* 0x000000071c077220 */ /* 0x040fe20000400000 */
[C---:B------:R-:W-:Y:S01]  /*0750*/  FMUL R22, R28.reuse, R22 ;  /* 0x000000161c167220 */ /* 0x040fe20000400000 */
[C---:B------:R-:W-:Y:S01]  /*0760*/  FMUL R18, R27.reuse, R18 ;  /* 0x000000121b127220 */ /* 0x040fe20000400000 */
[----:B------:R-:W-:Y:S01]  /*0770*/  FMUL R26, R27, R14 ;  /* 0x0000000e1b1a7220 */ /* 0x000fe20000400000 */
[----:B--2---:R-:W-:Y:S01]  /*0780*/  FMUL R8, R23, R8 ;  /* 0x0000000817087220 */ /* 0x004fe20000400000 */
[----:B------:R-:W-:Y:S01]  /*0790*/  FMUL R23, R28, R15 ;  /* 0x0000000f1c177220 */ /* 0x000fe20000400000 */
[C---:B------:R-:W-:Y:S01]  /*07a0*/  FMUL R21, R27.reuse, R21 ;  /* 0x000000151b157220 */ /* 0x040fe20000400000 */
[----:B------:R-:W-:Y:S01]  /*07b0*/  FMUL R6, R27, R6 ;  /* 0x000000061b067220 */ /* 0x000fe20000400000 */
[C---:B------:R-:W-:Y:S01]  /*07c0*/  FMUL R27, R8.reuse, R13 ;  /* 0x0000000d081b7220 */ /* 0x040fe20000400000 */
[C---:B------:R-:W-:Y:S01]  /*07d0*/  FMUL R28, R9.reuse, R12 ;  /* 0x0000000c091c7220 */ /* 0x040fe20000400000 */
[C---:B------:R-:W-:Y:S01]  /*07e0*/  FMUL R17, R8.reuse, R17 ;  /* 0x0000001108117220 */ /* 0x040fe20000400000 */
[C---:B------:R-:W-:Y:S01]  /*07f0*/  FMUL R20, R8.reuse, R20 ;  /* 0x0000001408147220 */ /* 0x040fe20000400000 */
[----:B------:R-:W-:Y:S01]  /*0800*/  FMUL R5, R8, R5 ;  /* 0x0000000508057220 */ /* 0x000fe20000400000 */
[C---:B------:R-:W-:Y:S01]  /*0810*/  FMUL R16, R9.reuse, R16 ;  /* 0x0000001009107220 */ /* 0x040fe20000400000 */
[C---:B------:R-:W-:Y:S01]  /*0820*/  FMUL R25, R9.reuse, R25 ;  /* 0x0000001909197220 */ /* 0x040fe20000400000 */
[----:B------:R-:W-:Y:S01]  /*0830*/  FMUL R4, R9, R4 ;  /* 0x0000000409047220 */ /* 0x000fe20000400000 */
[----:B-1----:R-:W-:Y:S01]  /*0840*/  IMAD.WIDE R12, R24, 0x4, R10 ;  /* 0x00000004180c7825 */ /* 0x002fe200078e020a */
[----:B------:R-:W-:-:S02]  /*0850*/  CS2R R8, SRZ ;  /* 0x0000000000087805 */ /* 0x000fc4000001ff00 */
[----:B------:R-:W-:Y:S02]  /*0860*/  CS2R R10, SRZ ;  /* 0x00000000000a7805 */ /* 0x000fe4000001ff00 */
[----:B------:R-:W-:Y:S01]  /*0870*/  CS2R R14, SRZ ;  /* 0x00000000000e7805 */ /* 0x000fe2000001ff00 */
[----:B---3--:R-:W-:-:S03]  /*0880*/  IMAD.WIDE R30, R24, 0x4, R30 ;  /* 0x00000004181e7825 */ /* 0x008fc600078e021e */
[----:B------:R1:W2:Y:S02]  /*0890*/  @!P0 LDG.E.EL.128 R8, desc[UR6][R12.64] ;  /* 0x000000060c088981 */ /* 0x0002a4000c2e1d00 */
[----:B-1----:R-:W-:-:S06]  /*08a0*/  CS2R R12, SRZ ;  /* 0x00000000000c7805 */ /* 0x002fcc000001ff00 */
[----:B------:R-:W2:Y:S01]  /*08b0*/  @!P0 LDG.E.EL.128 R12, desc[UR6][R30.64] ;  /* 0x000000061e0c8981 */ /* 0x000ea2000c2e1d00 */
[----:B------:R-:W1:Y:S01]  /*08c0*/  S2UR UR5, SR_CgaCtaId ;  /* 0x00000000000579c3 */ /* 0x000e620000008800 */
[----:B------:R-:W-:Y:S02]  /*08d0*/  UMOV UR4, 0x400 ;  /* 0x0000040000047882 */ /* 0x000fe40000000000 */
[----:B-1----:R-:W-:Y:S01]  /*08e0*/  UPRMT UR4, UR5, 0x654, UR4 ;  /* 0x0000065405047896 */ /* 0x002fe20008000004 */
[-CC-:B--2---:R-:W-:Y:S01]  /*08f0*/  FFMA R4, R4, R8.reuse, R12.reuse ;  /* 0x0000000804047223 */ /* 0x184fe2000000000c */
[-CC-:B------:R-:W-:Y:S01]  /*0900*/  FFMA R25, R25, R8.reuse, R12.reuse ;  /* 0x0000000819197223 */ /* 0x180fe2000000000c */
[-CC-:B------:R-:W-:Y:S01]  /*0910*/  FFMA R28, R28, R8.reuse, R12.reuse ;  /* 0x000000081c1c7223 */ /* 0x180fe2000000000c */
[----:B------:R-:W-:Y:S02]  /*0920*/  FFMA R16, R16, R8, R12 ;  /* 0x0000000810107223 */ /* 0x000fe4000000000c */
[----:B------:R-:W1:Y:S01]  /*0930*/  S2R R8, SR_TID.X ;  /* 0x0000000000087919 */ /* 0x000e620000002100 */
[-CC-:B------:R-:W-:Y:S01]  /*0940*/  FFMA R5, R5, R9.reuse, R13.reuse ;  /* 0x0000000905057223 */ /* 0x180fe2000000000d */
[-CC-:B------:R-:W-:Y:S01]  /*0950*/  FFMA R20, R20, R9.reuse, R13.reuse ;  /* 0x0000000914147223 */ /* 0x180fe2000000000d */
[-CC-:B------:R-:W-:Y:S01]  /*0960*/  FFMA R27, R27, R9.reuse, R13.reuse ;  /* 0x000000091b1b7223 */ /* 0x180fe2000000000d */
[----:B------:R-:W-:Y:S01]  /*0970*/  FFMA R17, R17, R9, R13 ;  /* 0x0000000911117223 */ /* 0x000fe2000000000d */
[-CC-:B------:R-:W-:Y:S01]  /*0980*/  FFMA R6, R6, R10.reuse, R14.reuse ;  /* 0x0000000a06067223 */ /* 0x180fe2000000000e */
[-CC-:B------:R-:W-:Y:S01]  /*0990*/  FFMA R21, R21, R10.reuse, R14.reuse ;  /* 0x0000000a15157223 */ /* 0x180fe2000000000e */
[-CC-:B------:R-:W-:Y:S01]  /*09a0*/  FFMA R26, R26, R10.reuse, R14.reuse ;  /* 0x0000000a1a1a7223 */ /* 0x180fe2000000000e */
[----:B------:R-:W-:Y:S01]  /*09b0*/  FFMA R18, R18, R10, R14 ;  /* 0x0000000a12127223 */ /* 0x000fe2000000000e */
[-CC-:B------:R-:W-:Y:S01]  /*09c0*/  FFMA R22, R22, R11.reuse, R15.reuse ;  /* 0x0000000b16167223 */ /* 0x180fe2000000000f */
[-CC-:B------:R-:W-:Y:S01]  /*09d0*/  FFMA R19, R19, R11.reuse, R15.reuse ;  /* 0x0000000b13137223 */ /* 0x180fe2000000000f */
[-CC-:B------:R-:W-:Y:S01]  /*09e0*/  FFMA R23, R23, R11.reuse, R15.reuse ;  /* 0x0000000b17177223 */ /* 0x180fe2000000000f */
[----:B------:R-:W-:-:S02]  /*09f0*/  FFMA R7, R7, R11, R15 ;  /* 0x0000000b07077223 */ /* 0x000fc4000000000f */
[----:B------:R-:W-:Y:S02]  /*0a00*/  FSETP.GEU.AND P0, PT, R22, RZ, PT ;  /* 0x000000ff1600720b */ /* 0x000fe40003f0e000 */
[----:B-1----:R-:W-:Y:S02]  /*0a10*/  SHF.L.U32 R9, R8, 0x8, RZ ;  /* 0x0000000808097819 */ /* 0x002fe400000006ff */
[----:B------:R-:W-:Y:S02]  /*0a20*/  SHF.R.U32.HI R10, RZ, 0x4, R8 ;  /* 0x00000004ff0a7819 */ /* 0x000fe40000011608 */
[----:B------:R-:W-:Y:S02]  /*0a30*/  LOP3.LUT R9, R9, 0xf00, RZ, 0xc0, !PT ;  /* 0x00000f0009097812 */ /* 0x000fe400078ec0ff */
[----:B------:R-:W-:Y:S02]  /*0a40*/  SGXT.U32 R10, R10, 0x4 ;  /* 0x000000040a0a781a */ /* 0x000fe40000000000 */
[----:B------:R-:W-:-:S02]  /*0a50*/  LOP3.LUT R12, R9, 0x40, RZ, 0xfc, !PT ;  /* 0x00000040090c7812 */ /* 0x000fc400078efcff */
[C---:B------:R-:W-:Y:S02]  /*0a60*/  LOP3.LUT R13, R9.reuse, 0x80, RZ, 0xfc, !PT ;  /* 0x00000080090d7812 */ /* 0x040fe400078efcff */
[C---:B------:R-:W-:Y:S02]  /*0a70*/  LOP3.LUT R10, R9.reuse, R10, RZ, 0xfc, !PT ;  /* 0x0000000a090a7212 */ /* 0x040fe400078efcff */
[C---:B------:R-:W-:Y:S02]  /*0a80*/  LOP3.LUT R14, R9.reuse, 0xc0, RZ, 0xfc, !PT ;  /* 0x000000c0090e7812 */ /* 0x040fe400078efcff */
[----:B------:R-:W-:Y:S02]  /*0a90*/  LEA.HI R11, R9, UR4, RZ, 0x1c ;  /* 0x00000004090b7c11 */ /* 0x000fe4000f8fe0ff */
[----:B------:R-:W-:Y:S02]  /*0aa0*/  LEA.HI R9, R12, UR4, RZ, 0x1c ;  /* 0x000000040c097c11 */ /* 0x000fe4000f8fe0ff */
[----:B------:R-:W-:-:S03]  /*0ab0*/  LEA.HI R13, R13, UR4, RZ, 0x1c ;  /* 0x000000040d0d7c11 */ /* 0x000fc6000f8fe0ff */
[----:B------:R-:W-:Y:S01]  /*0ac0*/  IMAD R12, R10, 0x4, R9 ;  /* 0x000000040a0c7824 */ /* 0x000fe200078e0209 */
[----:B------:R-:W-:Y:S01]  /*0ad0*/  FSETP.GEU.AND P1, PT, R6, RZ, PT ;  /* 0x000000ff0600720b */ /* 0x000fe20003f2e000 */
[----:B------:R-:W-:Y:S01]  /*0ae0*/  IMAD R9, R10, 0x4, R13 ;  /* 0x000000040a097824 */ /* 0x000fe200078e020d */
[----:B------:R-:W-:Y:S02]  /*0af0*/  FSEL R13, R22, RZ, P0 ;  /* 0x000000ff160d7208 */ /* 0x000fe40000000000 */
[----:B------:R-:W-:Y:S02]  /*0b00*/  FSETP.GEU.AND P0, PT, R25, RZ, PT ;  /* 0x000000ff1900720b */ /* 0x000fe40003f0e000 */
[----:B------:R-:W-:Y:S02]  /*0b10*/  FSETP.GEU.AND P3, PT, R4, RZ, PT ;  /* 0x000000ff0400720b */ /* 0x000fe40003f6e000 */
[----:B------:R-:W-:Y:S02]  /*0b20*/  LEA.HI R15, R14, UR4, RZ, 0x1c ;  /* 0x000000040e0f7c11 */ /* 0x000fe4000f8fe0ff */
[----:B------:R-:W-:-:S02]  /*0b30*/  FSETP.GEU.AND P2, PT, R5, RZ, PT ;  /* 0x000000ff0500720b */ /* 0x000fc40003f4e000 */
[----:B------:R-:W-:Y:S02]  /*0b40*/  FSEL R6, R6, RZ, P1 ;  /* 0x000000ff06067208 */ /* 0x000fe40000800000 */
[----:B------:R-:W-:Y:S02]  /*0b50*/  FSETP.GEU.AND P1, PT, R19, RZ, PT ;  /* 0x000000ff1300720b */ /* 0x000fe40003f2e000 */
[----:B------:R-:W-:Y:S01]  /*0b60*/  FSEL R14, R25, RZ, P0 ;  /* 0x000000ff190e7208 */ /* 0x000fe20000000000 */
[----:B------:R-:W-:Y:S01]  /*0b70*/  IMAD R11, R10, 0x4, R11 ;  /* 0x000000040a0b7824 */ /* 0x000fe200078e020b */
[----:B------:R-:W-:Y:S02]  /*0b80*/  FSETP.GEU.AND P0, PT, R28, RZ, PT ;  /* 0x000000ff1c00720b */ /* 0x000fe40003f0e000 */
[----:B------:R-:W-:Y:S02]  /*0b90*/  FSEL R4, R4, RZ, P3 ;  /* 0x000000ff04047208 */ /* 0x000fe40001800000 */
[----:B------:R-:W-:-:S02]  /*0ba0*/  FSEL R5, R5, RZ, P2 ;  /* 0x000000ff05057208 */ /* 0x000fc40001000000 */
[----:B------:R-:W-:Y:S02]  /*0bb0*/  FSETP.GEU.AND P3, PT, R20, RZ, PT ;  /* 0x000000ff1400720b */ /* 0x000fe40003f6e000 */
[----:B------:R-:W-:Y:S02]  /*0bc0*/  FSETP.GEU.AND P2, PT, R21, RZ, PT ;  /* 0x000000ff1500720b */ /* 0x000fe40003f4e000 */
[----:B------:R-:W-:Y:S02]  /*0bd0*/  FSEL R19, R19, RZ, P1 ;  /* 0x000000ff13137208 */ /* 0x000fe40000800000 */
[----:B------:R-:W-:Y:S02]  /*0be0*/  LEA R10, R10, R15, 0x2 ;  /* 0x0000000f0a0a7211 */ /* 0x000fe400078e10ff */
[----:B------:R-:W-:Y:S02]  /*0bf0*/  FSEL R28, R28, RZ, P0 ;  /* 0x000000ff1c1c7208 */ /* 0x000fe40000000000 */
[----:B------:R-:W-:Y:S01]  /*0c00*/  FSETP.GEU.AND P1, PT, R27, RZ, PT ;  /* 0x000000ff1b00720b */ /* 0x000fe20003f2e000 */
[----:B------:R1:W-:Y:S01]  /*0c10*/  STS [R11], R4 ;  /* 0x000000040b007388 */ /* 0x0003e20000000800 */
[----:B------:R-:W-:-:S02]  /*0c20*/  FSETP.GEU.AND P0, PT, R26, RZ, PT ;  /* 0x000000ff1a00720b */ /* 0x000fc40003f0e000 */
[----:B------:R-:W-:Y:S01]  /*0c30*/  FSEL R15, R20, RZ, P3 ;  /* 0x000000ff140f7208 */ /* 0x000fe20001800000 */
[----:B------:R-:W-:Y:S01]  /*0c40*/  STS [R12+0x100], R5 ;  /* 0x000100050c007388 */ /* 0x000fe20000000800 */
[----:B------:R-:W-:Y:S02]  /*0c50*/  FSEL R27, R27, RZ, P1 ;  /* 0x000000ff1b1b7208 */ /* 0x000fe40000800000 */
[----:B------:R-:W-:Y:S01]  /*0c60*/  FSETP.GEU.AND P1, PT, R16, RZ, PT ;  /* 0x000000ff1000720b */ /* 0x000fe20003f2e000 */
[----:B------:R-:W-:Y:S01]  /*0c70*/  STS [R9+0x200], R6 ;  /* 0x0002000609007388 */ /* 0x000fe20000000800 */
[----:B-1----:R-:W-:-:S03]  /*0c80*/  FSEL R4, R21, RZ, P2 ;  /* 0x000000ff15047208 */ /* 0x002fc60001000000 */
[----:B------:R-:W-:Y:S01]  /*0c90*/  STS [R10+0x300], R13 ;  /* 0x0003000d0a007388 */ /* 0x000fe20000000800 */
[----:B------:R-:W-:Y:S02]  /*0ca0*/  FSEL R26, R26, RZ, P0 ;  /* 0x000000ff1a1a7208 */ /* 0x000fe40000000000 */
[----:B------:R-:W-:Y:S01]  /*0cb0*/  FSETP.GEU.AND P0, PT, R17, RZ, PT ;  /* 0x000000ff1100720b */ /* 0x000fe20003f0e000 */
[----:B------:R-:W-:Y:S01]  /*0cc0*/  STS [R11+0x40], R14 ;  /* 0x0000400e0b007388 */ /* 0x000fe20000000800 */
[----:B------:R-:W-:-:S03]  /*0cd0*/  FSETP.GEU.AND P2, PT, R23, RZ, PT ;  /* 0x000000ff1700720b */ /* 0x000fc60003f4e000 */
[----:B------:R-:W-:Y:S01]  /*0ce0*/  STS [R12+0x140], R15 ;  /* 0x0001400f0c007388 */ /* 0x000fe20000000800 */
[----:B------:R-:W-:-:S03]  /*0cf0*/  FSEL R17, R17, RZ, P0 ;  /* 0x000000ff11117208 */ /* 0x000fc60000000000 */
[----:B------:R1:W-:Y:S01]  /*0d00*/  STS [R9+0x240], R4 ;  /* 0x0002400409007388 */ /* 0x0003e20000000800 */
[----:B------:R-:W-:Y:S02]  /*0d10*/  FSEL R23, R23, RZ, P2 ;  /* 0x000000ff17177208 */ /* 0x000fe40001000000 */
[C---:B------:R-:W-:Y:S01]  /*0d20*/  FSETP.GEU.AND P0, PT, R7.reuse, RZ, PT ;  /* 0x000000ff0700720b */ /* 0x040fe20003f0e000 */
[----:B------:R-:W-:Y:S01]  /*0d30*/  STS [R10+0x340], R19 ;  /* 0x000340130a007388 */ /* 0x000fe20000000800 */
[----:B-1----:R-:W-:Y:S02]  /*0d40*/  FSEL R4, R16, RZ, P1 ;  /* 0x000000ff10047208 */ /* 0x002fe40000800000 */
[----:B------:R-:W-:Y:S01]  /*0d50*/  FSETP.GEU.AND P1, PT, R18, RZ, PT ;  /* 0x000000ff1200720b */ /* 0x000fe20003f2e000 */
[----:B------:R-:W-:Y:S01]  /*0d60*/  STS [R11+0x80], R28 ;  /* 0x0000801c0b007388 */ /* 0x000fe20000000800 */
[----:B------:R-:W-:Y:S01]  /*0d70*/  IMAD.SHL.U32 R16, R8, 0x4, RZ ;  /* 0x0000000408107824 */ /* 0x000fe200078e00ff */
[----:B------:R-:W-:-:S02]  /*0d80*/  FSEL R7, R7, RZ, P0 ;  /* 0x000000ff07077208 */ /* 0x000fc40000000000 */
[----:B------:R-:W-:Y:S01]  /*0d90*/  STS [R12+0x180], R27 ;  /* 0x0001801b0c007388 */ /* 0x000fe20000000800 */
[----:B------:R-:W-:-:S03]  /*0da0*/  FSEL R18, R18, RZ, P1 ;  /* 0x000000ff12127208 */ /* 0x000fc60000800000 */
[----:B------:R-:W-:Y:S04]  /*0db0*/  STS [R9+0x280], R26 ;  /* 0x0002801a09007388 */ /* 0x000fe80000000800 */
[----:B------:R-:W-:Y:S01]  /*0dc0*/  STS [R10+0x380], R23 ;  /* 0x000380170a007388 */ /* 0x000fe20000000800 */
[----:B------:R-:W-:-:S03]  /*0dd0*/  LOP3.LUT R16, R16, 0x3fc, RZ, 0xc0, !PT ;  /* 0x000003fc10107812 */ /* 0x000fc600078ec0ff */
[----:B------:R1:W-:Y:S04]  /*0de0*/  STS [R11+0xc0], R4 ;  /* 0x0000c0040b007388 */ /* 0x0003e80000000800 */
[----:B------:R-:W-:Y:S04]  /*0df0*/  STS [R12+0x1c0], R17 ;  /* 0x0001c0110c007388 */ /* 0x000fe80000000800 */
[----:B------:R2:W-:Y:S04]  /*0e00*/  STS [R9+0x2c0], R18 ;  /* 0x0002c01209007388 */ /* 0x0005e80000000800 */
[----:B------:R-:W-:Y:S01]  /*0e10*/  STS [R10+0x3c0], R7 ;  /* 0x0003c0070a007388 */ /* 0x000fe20000000800 */
[----:B------:R-:W-:-:S02]  /*0e20*/  LOP3.LUT R5, R16, 0x400, RZ, 0xfc, !PT ;  /* 0x0000040010057812 */ /* 0x000fc400078efcff */
[----:B------:R-:W-:Y:S02]  /*0e30*/  LOP3.LUT R6, R16, 0x800, RZ, 0xfc, !PT ;  /* 0x0000080010067812 */ /* 0x000fe400078efcff */
[----:B------:R-:W-:Y:S02]  /*0e40*/  SHF.R.U32.HI R8, RZ, 0x2, R8 ;  /* 0x00000002ff087819 */ /* 0x000fe40000011608 */
[----:B-1----:R-:W-:Y:S02]  /*0e50*/  SHF.R.U32.HI R4, RZ, 0x4, R5 ;  /* 0x00000004ff047819 */ /* 0x002fe40000011605 */
[----:B------:R-:W-:Y:S02]  /*0e60*/  SHF.R.U32.HI R6, RZ, 0x4, R6 ;  /* 0x00000004ff067819 */ /* 0x000fe40000011606 */
[----:B------:R-:W-:Y:S02]  /*0e70*/  LOP3.LUT R8, R8, 0x3c, RZ, 0xc0, !PT ;  /* 0x0000003c08087812 */ /* 0x000fe400078ec0ff */
[----:B------:R-:W-:-:S02]  /*0e80*/  LOP3.LUT R4, R4, 0x7c, RZ, 0xc0, !PT ;  /* 0x0000007c04047812 */ /* 0x000fc400078ec0ff */
[----:B------:R-:W-:Y:S01]  /*0e90*/  LOP3.LUT R6, R6, 0xbc, RZ, 0xc0, !PT ;  /* 0x000000bc06067812 */ /* 0x000fe200078ec0ff */
[----:B------:R-:W-:Y:S02]  /*0ea0*/  VIADD R5, R8, UR4 ;  /* 0x0000000408057c36 */ /* 0x000fe40008000000 */
[----:B------:R-:W-:Y:S01]  /*0eb0*/  VIADD R11, R4, UR4 ;  /* 0x00000004040b7c36 */ /* 0x000fe20008000000 */
[----:B--2---:R-:W-:Y:S01]  /*0ec0*/  IADD3 R9, R6, UR4, RZ ;  /* 0x0000000406097c10 */ /* 0x004fe2000fffe0ff */
[C---:B------:R-:W-:Y:S01]  /*0ed0*/  IMAD R17, R16.reuse, 0x4, R5 ;  /* 0x0000000410117824 */ /* 0x040fe200078e0205 */
[----:B------:R-:W-:Y:S01]  /*0ee0*/  BAR.SYNC.DEFER_BLOCKING 0x0 ;  /* 0x0000000000007b1d */ /* 0x000fe20000010000 */
[C---:B------:R-:W-:Y:S02]  /*0ef0*/  IMAD R25, R16.reuse, 0x4, R11 ;  /* 0x0000000410197824 */ /* 0x040fe400078e020b */
[----:B------:R-:W-:Y:S01]  /*0f00*/  IMAD R27, R16, 0x4, R9 ;  /* 0x00000004101b7824 */ /* 0x000fe200078e0209 */
[----:B------:R-:W-:-:S02]  /*0f10*/  LOP3.LUT R19, R3, 0x20, R2, 0xfe, !PT ;  /* 0x0000002003137812 */ /* 0x000fc400078efe02 */
[----:B------:R-:W-:Y:S02]  /*0f20*/  LOP3.LUT R18, R3, R2, RZ, 0xfc, !PT ;  /* 0x0000000203127212 */ /* 0x000fe400078efcff */
[----:B------:R-:W-:Y:S01]  /*0f30*/  LOP3.LUT R20, R3, 0x10, R2, 0xfe, !PT ;  /* 0x0000001003147812 */ /* 0x000fe200078efe02 */
[----:B------:R-:W-:-:S04]  /*0f40*/  IMAD.HI R22, R19, 0x2aaaaaab, RZ ;  /* 0x2aaaaaab13167827 */ /* 0x000fc800078e02ff */
[----:B------:R-:W-:Y:S01]  /*0f50*/  IMAD.HI R21, R18, 0x2aaaaaab, RZ ;  /* 0x2aaaaaab12157827 */ /* 0x000fe200078e02ff */
[----:B------:R-:W-:Y:S01]  /*0f60*/  SHF.R.U32.HI R23, RZ, 0x1f, R22 ;  /* 0x0000001fff177819 */ /* 0x000fe20000011616 */
[----:B------:R-:W-:Y:S04]  /*0f70*/  LDS R4, [R17] ;  /* 0x0000000011047984 */ /* 0x000fe80000000800 */
[----:B------:R-:W-:Y:S04]  /*0f80*/  LDS R5, [R17+0x4] ;  /* 0x0000040011057984 */ /* 0x000fe80000000800 */
[----:B------:R-:W-:Y:S04]  /*0f90*/  LDS R6, [R17+0x8] ;  /* 0x0000080011067984 */ /* 0x000fe80000000800 */
[----:B------:R1:W2:Y:S04]  /*0fa0*/  LDS R7, [R17+0xc] ;  /* 0x00000c0011077984 */ /* 0x0002a80000000800 */
[----:B------:R-:W-:Y:S04]  /*0fb0*/  LDS R8, [R25+0x1000] ;  /* 0x0010000019087984 */ /* 0x000fe80000000800 */
[----:B------:R-:W-:Y:S04]  /*0fc0*/  LDS R9, [R25+0x1004] ;  /* 0x0010040019097984 */ /* 0x000fe80000000800 */
[----:B------:R-:W-:Y:S04]  /*0fd0*/  LDS R10, [R25+0x1008] ;  /* 0x00100800190a7984 */ /* 0x000fe80000000800 */
[----:B------:R-:W3:Y:S04]  /*0fe0*/  LDS R11, [R25+0x100c] ;  /* 0x00100c00190b7984 */ /* 0x000ee80000000800 */
[----:B------:R-:W-:Y:S04]  /*0ff0*/  LDS R12, [R27+0x2000] ;  /* 0x002000001b0c7984 */ /* 0x000fe80000000800 */
[----:B------:R-:W-:Y:S04]  /*1000*/  LDS R13, [R27+0x2004] ;  /* 0x002004001b0d7984 */ /* 0x000fe80000000800 */
[----:B------:R-:W-:Y:S04]  /*1010*/  LDS R14, [R27+0x2008] ;  /* 0x002008001b0e7984 */ /* 0x000fe80000000800 */
[----:B------:R4:W5:Y:S01]  /*1020*/  LDS R15, [R27+0x200c] ;  /* 0x00200c001b0f7984 */ /* 0x0009620000000800 */
[----:B------:R-:W-:Y:S01]  /*1030*/  IMAD.HI R24, R20, 0x2aaaaaab, RZ ;  /* 0x2aaaaaab14187827 */ /* 0x000fe200078e02ff */
[----:B-1----:R-:W-:-:S02]  /*1040*/  LOP3.LUT R17, R3, 0x30, R2, 0xfe, !PT ;  /* 0x0000003003117812 */ /* 0x002fc400078efe02 */
[----:B------:R-:W1:Y:S01]  /*1050*/  LDC.64 R2, c[0x0][0x238] ;  /* 0x00008e00ff027b82 */ /* 0x000e620000000a00 */
[----:B------:R-:W-:Y:S02]  /*1060*/  LEA.HI.SX32 R22, R22, R23, 0x1a ;  /* 0x0000001716167211 */ /* 0x000fe400078fd2ff */
[----:B------:R-:W-:Y:S02]  /*1070*/  SHF.R.U32.HI R26, RZ, 0x1f, R21 ;  /* 0x0000001fff1a7819 */ /* 0x000fe40000011615 */
[----:B------:R-:W-:Y:S02]  /*1080*/  SHF.R.U32.HI R23, RZ, 0x1f, R24 ;  /* 0x0000001fff177819 */ /* 0x000fe40000011618 */
[----:B------:R-:W-:Y:S02]  /*1090*/  ISETP.GE.AND P0, PT, R0, 0x384, PT ;  /* 0x000003840000780c */ /* 0x000fe40003f06270 */
[----:B------:R-:W-:Y:S02]  /*10a0*/  LEA.HI.SX32 R21, R21, R26, 0x1a ;  /* 0x0000001a15157211 */ /* 0x000fe400078fd2ff */
[----:B------:R-:W-:-:S02]  /*10b0*/  LEA.HI.SX32 R23, R24, R23, 0x1a ;  /* 0x0000001718177211 */ /* 0x000fc400078fd2ff */
[----:B------:R-:W-:Y:S01]  /*10c0*/  ISETP.LT.AND P1, PT, R19, 0x600, !P0 ;  /* 0x000006001300780c */ /* 0x000fe20004721270 */
[----:B------:R-:W-:Y:S02]  /*10d0*/  IMAD R19, R22, -0x180, R19 ;  /* 0xfffffe8016137824 */ /* 0x000fe400078e0213 */
[----:B----4-:R-:W-:Y:S02]  /*10e0*/  IMAD R27, R21, -0x180, R18 ;  /* 0xfffffe80151b7824 */ /* 0x010fe400078e0212 */
[----:B------:R-:W-:Y:S01]  /*10f0*/  IMAD R25, R23, -0x180, R20 ;  /* 0xfffffe8017197824 */ /* 0x000fe200078e0214 */
[----:B------:R-:W-:Y:S01]  /*1100*/  ISETP.LT.AND P3, PT, R18, 0x600, !P0 ;  /* 0x000006001200780c */ /* 0x000fe20004761270 */
[--C-:B------:R-:W-:Y:S01]  /*1110*/  IMAD R19, R19, 0x384, R0.reuse ;  /* 0x0000038413137824 */ /* 0x100fe200078e0200 */
[----:B------:R-:W-:Y:S01]  /*1120*/  ISETP.LT.AND P2, PT, R20, 0x600, !P0 ;  /* 0x000006001400780c */ /* 0x000fe20004741270 */
[--C-:B------:R-:W-:Y:S01]  /*1130*/  IMAD R18, R27, 0x384, R0.reuse ;  /* 0x000003841b127824 */ /* 0x100fe200078e0200 */
[----:B------:R-:W-:Y:S01]  /*1140*/  LOP3.LUT R24, R16, 0xc00, RZ, 0xfc, !PT ;  /* 0x00000c0010187812 */ /* 0x000fe200078efcff */
[----:B------:R-:W-:Y:S01]  /*1150*/  IMAD R20, R25, 0x384, R0 ;  /* 0x0000038419147824 */ /* 0x000fe200078e0200 */
[----:B------:R-:W-:Y:S01]  /*1160*/  ISETP.LT.AND P0, PT, R17, 0x600, !P0 ;  /* 0x000006001100780c */ /* 0x000fe20004701270 */
[----:B------:R-:W-:Y:S01]  /*1170*/  IMAD R25, R22, 0xa8c00, R19 ;  /* 0x000a8c0016197824 */ /* 0x000fe200078e0213 */
[----:B------:R-:W-:Y:S01]  /*1180*/  SHF.R.U32.HI R24, RZ, 0x4, R24 ;  /* 0x00000004ff187819 */ /* 0x000fe20000011618 */
[----:B------:R-:W-:-:S02]  /*1190*/  IMAD R19, R21, 0xa8c00, R18 ;  /* 0x000a8c0015137824 */ /* 0x000fc400078e0212 */
[----:B------:R-:W-:Y:S01]  /*11a0*/  IMAD R21, R23, 0xa8c00, R20 ;  /* 0x000a8c0017157824 */ /* 0x000fe200078e0214 */
[----:B------:R-:W-:Y:S01]  /*11b0*/  LOP3.LUT R24, R24, 0xfc, RZ, 0xc0, !PT ;  /* 0x000000fc18187812 */ /* 0x000fe200078ec0ff */
[----:B-1----:R-:W-:-:S04]  /*11c0*/  IMAD.WIDE R18, R19, 0x4, R2 ;  /* 0x0000000413127825 */ /* 0x002fc800078e0202 */
[----:B------:R-:W-:Y:S01]  /*11d0*/  IMAD.WIDE R20, R21, 0x4, R2 ;  /* 0x0000000415147825 */ /* 0x000fe200078e0202 */
[----:B------:R-:W-:-:S03]  /*11e0*/  IADD3 R27, R24, UR4, RZ ;  /* 0x00000004181b7c10 */ /* 0x000fc6000fffe0ff */
[----:B------:R-:W-:Y:S01]  /*11f0*/  IMAD.WIDE R22, R25, 0x4, R2 ;  /* 0x0000000419167825 */ /* 0x000fe200078e0202 */
[----:B--2---:R1:W-:Y:S04]  /*1200*/  @P3 STG.E.128 desc[UR6][R18.64], R4 ;  /* 0x0000000412003986 */ /* 0x0043e8000c101d06 */
[----:B---3--:R1:W-:Y:S01]  /*1210*/  @P2 STG.E.128 desc[UR6][R20.64], R8 ;  /* 0x0000000814002986 */ /* 0x0083e2000c101d06 */
[----:B------:R-:W-:-:S03]  /*1220*/  IMAD R27, R16, 0x4, R27 ;  /* 0x00000004101b7824 */ /* 0x000fc600078e021b */
[----:B-----5:R1:W-:Y:S01]  /*1230*/  @P1 STG.E.128 desc[UR6][R22.64], R12 ;  /* 0x0000000c16001986 */ /* 0x0203e2000c101d06 */
[----:B------:R-:W-:Y:S05]  /*1240*/  @!P0 EXIT ;  /* 0x000000000000894d */ /* 0x000fea0003800000 */
[----:B-1----:R-:W-:Y:S01]  /*1250*/  LDS R4, [R27+0x3000] ;  /* 0x003000001b047984 */ /* 0x002fe20000000800 */
[----:B------:R-:W-:-:S03]  /*1260*/  IMAD.HI R8, R17, 0x2aaaaaab, RZ ;  /* 0x2aaaaaab11087827 */ /* 0x000fc600078e02ff */
[----:B------:R-:W-:Y:S02]  /*1270*/  LDS R5, [R27+0x3004] ;  /* 0x003004001b057984 */ /* 0x000fe40000000800 */
[----:B------:R-:W-:Y:S02]  /*1280*/  SHF.R.U32.HI R9, RZ, 0x1f, R8 ;  /* 0x0000001fff097819 */ /* 0x000fe40000011608 */
[----:B------:R-:W-:Y:S02]  /*1290*/  LDS R6, [R27+0x3008] ;  /* 0x003008001b067984 */ /* 0x000fe40000000800 */
[----:B------:R-:W-:Y:S02]  /*12a0*/  LEA.HI.SX32 R8, R8, R9, 0x1a ;  /* 0x0000000908087211 */ /* 0x000fe400078fd2ff */
[----:B------:R-:W0:Y:S03]  /*12b0*/  LDS R7, [R27+0x300c] ;  /* 0x00300c001b077984 */ /* 0x000e260000000800 */
[----:B------:R-:W-:-:S04]  /*12c0*/  IMAD R17, R8, -0x180, R17 ;  /* 0xfffffe8008117824 */ /* 0x000fc800078e0211 */
[----:B------:R-:W-:-:S04]  /*12d0*/  IMAD R17, R17, 0x384, R0 ;  /* 0x0000038411117824 */ /* 0x000fc800078e0200 */
[----:B------:R-:W-:-:S04]  /*12e0*/  IMAD R17, R8, 0xa8c00, R17 ;  /* 0x000a8c0008117824 */ /* 0x000fc800078e0211 */
[----:B------:R-:W-:-:S05]  /*12f0*/  IMAD.WIDE R2, R17, 0x4, R2 ;  /* 0x0000000411027825 */ /* 0x000fca00078e0202 */
[----:B0-----:R-:W-:Y:S01]  /*1300*/  STG.E.128 desc[UR6][R2.64], R4 ;  /* 0x0000000402007986 */ /* 0x001fe2000c101d06 */
[----:B------:R-:W-:Y:S05]  /*1310*/  EXIT ;  /* 0x000000000000794d */ /* 0x000fea0003800000 */
.L_x_0:
[----:B------:R-:W-:-:S00]  /*1320*/  BRA `(.L_x_0) ;  /* 0xfffffffc00fc7947 */ /* 0x000fc0000383ffff */
[----:B------:R-:W-:-:S00]  /*1330*/  NOP ;  /* 0x0000000000007918 */ /* 0x000fc00000000000 */
        /* <DEDUP_REMOVED lines=12> */
.L_x_1:


//--------------------- .nv.global.init           --------------------------
	.section	.nv.global.init,"aw",@progbits
.nv.global.init:
	.type		_$_str,@object
	.size		_$_str,(_$_str_$_2 - _$_str)
_$_str:
        /*0000*/ 	.byte	0x5f, 0x5f, 0x43, 0x55, 0x44, 0x41, 0x5f, 0x46, 0x54, 0x5a, 0x00
	.type		_$_str_$_2,@object
	.size		_$_str_$_2,(.L_1 - _$_str_$_2)
_$_str_$_2:
        /*000b*/ 	.byte	0x5f, 0x5f, 0x43, 0x55, 0x44, 0x41, 0x5f, 0x50, 0x52, 0x45, 0x43, 0x5f, 0x53, 0x51, 0x52, 0x54
        /*001b*/ 	.byte	0x00
.L_1:


//--------------------- .nv.shared.triton_poi_fused__native_batch_norm_legit_no_training_relu_34 --------------------------
	.section	.nv.shared.triton_poi_fused__native_batch_norm_legit_no_training_relu_34,"aw",@nobits
	.sectionflags	@""
	.align	16
	.zero		1024


//--------------------- .nv.constant0.triton_poi_fused__native_batch_norm_legit_no_training_relu_34 --------------------------
	.section	.nv.constant0.triton_poi_fused__native_batch_norm_legit_no_training_relu_34,"a",@progbits
	.sectionflags	@""
	.align	4
.nv.constant0.triton_poi_fused__native_batch_norm_legit_no_training_relu_34:
	.zero		584
